//
// Generated by NVIDIA NVVM Compiler
//
// Compiler Build ID: CL-36424714
// Cuda compilation tools, release 13.0, V13.0.88
// Based on NVVM 20.0.0
//

.version 9.0
.target sm_100
.address_size 64

	// .globl	_Z14scanBlkKernel2PiiS_S_
.extern .shared .align 16 .b8 s_data[];

.visible .entry _Z14scanBlkKernel2PiiS_S_(
	.param .u64 .ptr .align 1 _Z14scanBlkKernel2PiiS_S__param_0,
	.param .u32 _Z14scanBlkKernel2PiiS_S__param_1,
	.param .u64 .ptr .align 1 _Z14scanBlkKernel2PiiS_S__param_2,
	.param .u64 .ptr .align 1 _Z14scanBlkKernel2PiiS_S__param_3
)
{
	.reg .pred 	%p<13>;
	.reg .b32 	%r<54>;
	.reg .b64 	%rd<17>;

	ld.param.u64 	%rd4, [_Z14scanBlkKernel2PiiS_S__param_0];
	ld.param.u32 	%r16, [_Z14scanBlkKernel2PiiS_S__param_1];
	ld.param.u64 	%rd5, [_Z14scanBlkKernel2PiiS_S__param_2];
	ld.param.u64 	%rd3, [_Z14scanBlkKernel2PiiS_S__param_3];
	cvta.to.global.u64 	%rd1, %rd5;
	cvta.to.global.u64 	%rd2, %rd4;
	mov.u32 	%r1, %ctaid.x;
	mov.u32 	%r53, %ntid.x;
	mul.lo.s32 	%r17, %r1, %r53;
	shl.b32 	%r18, %r17, 1;
	mov.u32 	%r3, %tid.x;
	add.s32 	%r4, %r18, %r3;
	add.s32 	%r5, %r4, %r53;
	setp.ge.s32 	%p1, %r4, %r16;
	shl.b32 	%r19, %r3, 2;
	mov.u32 	%r20, s_data;
	add.s32 	%r6, %r20, %r19;
	@%p1 bra 	$L__BB0_2;
	mul.wide.s32 	%rd6, %r4, 4;
	add.s64 	%rd7, %rd2, %rd6;
	ld.global.u32 	%r21, [%rd7];
	st.shared.u32 	[%r6], %r21;
$L__BB0_2:
	setp.ge.s32 	%p2, %r5, %r16;
	shl.b32 	%r22, %r53, 2;
	add.s32 	%r7, %r6, %r22;
	@%p2 bra 	$L__BB0_4;
	mul.wide.s32 	%rd8, %r5, 4;
	add.s64 	%rd9, %rd2, %rd8;
	ld.global.u32 	%r23, [%rd9];
	st.shared.u32 	[%r7], %r23;
$L__BB0_4:
	bar.sync 	0;
	shl.b32 	%r8, %r53, 1;
	shl.b32 	%r25, %r3, 1;
	add.s32 	%r9, %r25, 2;
	mov.b32 	%r52, 1;
$L__BB0_5:
	mul.lo.s32 	%r11, %r52, %r9;
	add.s32 	%r26, %r11, -1;
	setp.ge.u32 	%p3, %r26, %r8;
	@%p3 bra 	$L__BB0_7;
	sub.s32 	%r27, %r11, %r52;
	shl.b32 	%r28, %r27, 2;
	add.s32 	%r30, %r20, %r28;
	ld.shared.u32 	%r31, [%r30+-4];
	shl.b32 	%r32, %r52, 2;
	add.s32 	%r33, %r30, %r32;
	ld.shared.u32 	%r34, [%r33+-4];
	add.s32 	%r35, %r34, %r31;
	st.shared.u32 	[%r33+-4], %r35;
$L__BB0_7:
	bar.sync 	0;
	shl.b32 	%r52, %r52, 1;
	setp.lt.u32 	%p4, %r52, %r8;
	@%p4 bra 	$L__BB0_5;
	setp.lt.u32 	%p5, %r53, 2;
	@%p5 bra 	$L__BB0_12;
$L__BB0_9:
	shr.u32 	%r14, %r53, 1;
	mul.lo.s32 	%r15, %r14, %r9;
	add.s32 	%r36, %r15, %r14;
	add.s32 	%r37, %r36, -1;
	setp.ge.u32 	%p6, %r37, %r8;
	@%p6 bra 	$L__BB0_11;
	shl.b32 	%r38, %r15, 2;
	add.s32 	%r40, %r20, %r38;
	ld.shared.u32 	%r41, [%r40+-4];
	shl.b32 	%r42, %r14, 2;
	add.s32 	%r43, %r40, %r42;
	ld.shared.u32 	%r44, [%r43+-4];
	add.s32 	%r45, %r44, %r41;
	st.shared.u32 	[%r43+-4], %r45;
$L__BB0_11:
	bar.sync 	0;
	setp.gt.u32 	%p7, %r53, 3;
	mov.u32 	%r53, %r14;
	@%p7 bra 	$L__BB0_9;
$L__BB0_12:
	setp.ge.s32 	%p8, %r4, %r16;
	@%p8 bra 	$L__BB0_14;
	ld.shared.u32 	%r46, [%r6];
	mul.wide.s32 	%rd10, %r4, 4;
	add.s64 	%rd11, %rd1, %rd10;
	st.global.u32 	[%rd11], %r46;
$L__BB0_14:
	setp.ge.s32 	%p9, %r5, %r16;
	@%p9 bra 	$L__BB0_16;
	ld.shared.u32 	%r47, [%r7];
	mul.wide.s32 	%rd12, %r5, 4;
	add.s64 	%rd13, %rd1, %rd12;
	st.global.u32 	[%rd13], %r47;
$L__BB0_16:
	setp.eq.s64 	%p10, %rd3, 0;
	setp.ne.s32 	%p11, %r3, 0;
	or.pred  	%p12, %p11, %p10;
	@%p12 bra 	$L__BB0_18;
	shl.b32 	%r48, %r8, 2;
	add.s32 	%r50, %r20, %r48;
	ld.shared.u32 	%r51, [%r50+-4];
	cvta.to.global.u64 	%rd14, %rd3;
	mul.wide.u32 	%rd15, %r1, 4;
	add.s64 	%rd16, %rd14, %rd15;
	st.global.u32 	[%rd16], %r51;
$L__BB0_18:
	ret;

}
	// .globl	_Z13addPrevBlkSumPiS_i
.visible .entry _Z13addPrevBlkSumPiS_i(
	.param .u64 .ptr .align 1 _Z13addPrevBlkSumPiS_i_param_0,
	.param .u64 .ptr .align 1 _Z13addPrevBlkSumPiS_i_param_1,
	.param .u32 _Z13addPrevBlkSumPiS_i_param_2
)
{
	.reg .pred 	%p<2>;
	.reg .b32 	%r<10>;
	.reg .b64 	%rd<9>;

	ld.param.u64 	%rd1, [_Z13addPrevBlkSumPiS_i_param_0];
	ld.param.u64 	%rd2, [_Z13addPrevBlkSumPiS_i_param_1];
	ld.param.u32 	%r3, [_Z13addPrevBlkSumPiS_i_param_2];
	mov.u32 	%r1, %ctaid.x;
	mov.u32 	%r4, %ntid.x;
	mov.u32 	%r5, %tid.x;
	add.s32 	%r6, %r4, %r5;
	mad.lo.s32 	%r2, %r1, %r4, %r6;
	setp.ge.s32 	%p1, %r2, %r3;
	@%p1 bra 	$L__BB1_2;
	cvta.to.global.u64 	%rd3, %rd1;
	cvta.to.global.u64 	%rd4, %rd2;
	mul.wide.u32 	%rd5, %r1, 4;
	add.s64 	%rd6, %rd3, %rd5;
	ld.global.u32 	%r7, [%rd6];
	mul.wide.s32 	%rd7, %r2, 4;
	add.s64 	%rd8, %rd4, %rd7;
	ld.global.u32 	%r8, [%rd8];
	add.s32 	%r9, %r8, %r7;
	st.global.u32 	[%rd8], %r9;
$L__BB1_2:
	ret;

}


// ===== COMPILED SASS (sm_100) =====

	.target	sm_100

	.elftype	@"ET_EXEC"


//--------------------- .note.nv.tkinfo           --------------------------
	.section	.note.nv.tkinfo,"",@"SHT_NOTE"
	.sectionflags	@"SHF_NOTE_NV_TKINFO"
	.tkinfo
        /*0018*/ 	.word	0x00000002
        /*0030*/ 	.string	""
        /*0030*/ 	.string	"ptxas"
        /*0030*/ 	.string	"Cuda compilation tools, release 13.0, V13.0.88"
        /*0030*/ 	.string	"Build cuda_13.0.r13.0/compiler.36424714_0"
        /*0030*/ 	.string	"-arch sm_100 -m 64 "



//--------------------- .note.nv.cuinfo           --------------------------
	.section	.note.nv.cuinfo,"",@"SHT_NOTE"
	.sectionflags	@"SHF_NOTE_NV_CUINFO"
        /*0018*/ 	.short	0x0002
        /*001a*/ 	.short	0x0064
        /*001c*/ 	.short	0x0082
	.zero		2


//--------------------- .nv.info                  --------------------------
	.section	.nv.info,"",@"SHT_CUDA_INFO"
	.align	4


	//----- nvinfo : EIATTR_REGCOUNT
	.align		4
        /*0000*/ 	.byte	0x04, 0x2f
        /*0002*/ 	.short	(.L_1 - .L_0)
	.align		4
.L_0:
        /*0004*/ 	.word	index@(_Z14scanBlkKernel2PiiS_S_)
        /*0008*/ 	.word	0x00000011


	//----- nvinfo : EIATTR_FRAME_SIZE
	.align		4
.L_1:
        /*000c*/ 	.byte	0x04, 0x11
        /*000e*/ 	.short	(.L_3 - .L_2)
	.align		4
.L_2:
        /*0010*/ 	.word	index@(_Z14scanBlkKernel2PiiS_S_)
        /*0014*/ 	.word	0x00000000


	//----- nvinfo : EIATTR_REGCOUNT
	.align		4
.L_3:
        /*0018*/ 	.byte	0x04, 0x2f
        /*001a*/ 	.short	(.L_5 - .L_4)
	.align		4
.L_4:
        /*001c*/ 	.word	index@(_Z13addPrevBlkSumPiS_i)
        /*0020*/ 	.word	0x0000000c


	//----- nvinfo : EIATTR_FRAME_SIZE
	.align		4
.L_5:
        /*0024*/ 	.byte	0x04, 0x11
        /*0026*/ 	.short	(.L_7 - .L_6)
	.align		4
.L_6:
        /*0028*/ 	.word	index@(_Z13addPrevBlkSumPiS_i)
        /*002c*/ 	.word	0x00000000


	//----- nvinfo : EIATTR_MIN_STACK_SIZE
	.align		4
.L_7:
        /*0030*/ 	.byte	0x04, 0x12
        /*0032*/ 	.short	(.L_9 - .L_8)
	.align		4
.L_8:
        /*0034*/ 	.word	index@(_Z13addPrevBlkSumPiS_i)
        /*0038*/ 	.word	0x00000000


	//----- nvinfo : EIATTR_MIN_STACK_SIZE
	.align		4
.L_9:
        /*003c*/ 	.byte	0x04, 0x12
        /*003e*/ 	.short	(.L_11 - .L_10)
	.align		4
.L_10:
        /*0040*/ 	.word	index@(_Z14scanBlkKernel2PiiS_S_)
        /*0044*/ 	.word	0x00000000
.L_11:


//--------------------- .nv.compat                --------------------------
	.section	.nv.compat,"",@"SHT_CUDA_COMPAT_INFO"
	.align	4
        /*0000*/ 	.byte	0x02, 0x09, 0x00, 0x00, 0x02, 0x02, 0x01, 0x00, 0x02, 0x05, 0x05, 0x00, 0x03, 0x07, 0x01, 0x01
        /*0010*/ 	.byte	0x02, 0x03, 0x00, 0x00, 0x02, 0x06, 0x01, 0x00, 0x04, 0x0b, 0x08, 0x00, 0x09, 0x00, 0x00, 0x00
        /*0020*/ 	.byte	0x00, 0x00, 0x00, 0x00


//--------------------- .nv.info._Z13addPrevBlkSumPiS_i --------------------------
	.section	.nv.info._Z13addPrevBlkSumPiS_i,"",@"SHT_CUDA_INFO"
	.sectionflags	@""
	.align	4


	//----- nvinfo : EIATTR_CUDA_API_VERSION
	.align		4
        /*0000*/ 	.byte	0x04, 0x37
        /*0002*/ 	.short	(.L_13 - .L_12)
.L_12:
        /*0004*/ 	.word	0x00000082


	//----- nvinfo : EIATTR_KPARAM_INFO
	.align		4
.L_13:
        /*0008*/ 	.byte	0x04, 0x17
        /*000a*/ 	.short	(.L_15 - .L_14)
.L_14:
        /*000c*/ 	.word	0x00000000
        /*0010*/ 	.short	0x0002
        /*0012*/ 	.short	0x0010
        /*0014*/ 	.byte	0x00, 0xf0, 0x11, 0x00


	//----- nvinfo : EIATTR_KPARAM_INFO
	.align		4
.L_15:
        /*0018*/ 	.byte	0x04, 0x17
        /*001a*/ 	.short	(.L_17 - .L_16)
.L_16:
        /*001c*/ 	.word	0x00000000
        /*0020*/ 	.short	0x0001
        /*0022*/ 	.short	0x0008
        /*0024*/ 	.byte	0x00, 0xf5, 0x21, 0x00


	//----- nvinfo : EIATTR_KPARAM_INFO
	.align		4
.L_17:
        /*0028*/ 	.byte	0x04, 0x17
        /*002a*/ 	.short	(.L_19 - .L_18)
.L_18:
        /*002c*/ 	.word	0x00000000
        /*0030*/ 	.short	0x0000
        /*0032*/ 	.short	0x0000
        /*0034*/ 	.byte	0x00, 0xf5, 0x21, 0x00


	//----- nvinfo : EIATTR_SPARSE_MMA_MASK
	.align		4
.L_19:
        /*0038*/ 	.byte	0x03, 0x50
        /*003a*/ 	.short	0x0000


	//----- nvinfo : EIATTR_MAXREG_COUNT
	.align		4
        /*003c*/ 	.byte	0x03, 0x1b
        /*003e*/ 	.short	0x00ff


	//----- nvinfo : EIATTR_MERCURY_ISA_VERSION
	.align		4
        /*0040*/ 	.byte	0x03, 0x5f
        /*0042*/ 	.short	0x0101


	//----- nvinfo : EIATTR_VRC_CTA_INIT_COUNT
	.align		4
        /*0044*/ 	.byte	0x02, 0x4a
	.zero		1
	.zero		1


	//----- nvinfo : EIATTR_EXIT_INSTR_OFFSETS
	.align		4
        /*0048*/ 	.byte	0x04, 0x1c
        /*004a*/ 	.short	(.L_21 - .L_20)


	//   ....[0]....
.L_20:
        /*004c*/ 	.word	0x00000080


	//   ....[1]....
        /*0050*/ 	.word	0x00000120


	//----- nvinfo : EIATTR_CBANK_PARAM_SIZE
	.align		4
.L_21:
        /*0054*/ 	.byte	0x03, 0x19
        /*0056*/ 	.short	0x0014


	//----- nvinfo : EIATTR_PARAM_CBANK
	.align		4
        /*0058*/ 	.byte	0x04, 0x0a
        /*005a*/ 	.short	(.L_23 - .L_22)
	.align		4
.L_22:
        /*005c*/ 	.word	index@(.nv.constant0._Z13addPrevBlkSumPiS_i)
        /*0060*/ 	.short	0x0380
        /*0062*/ 	.short	0x0014


	//----- nvinfo : EIATTR_SW_WAR
	.align		4
.L_23:
        /*0064*/ 	.byte	0x04, 0x36
        /*0066*/ 	.short	(.L_25 - .L_24)
.L_24:
        /*0068*/ 	.word	0x00000008
.L_25:


//--------------------- .nv.info._Z14scanBlkKernel2PiiS_S_ --------------------------
	.section	.nv.info._Z14scanBlkKernel2PiiS_S_,"",@"SHT_CUDA_INFO"
	.sectionflags	@""
	.align	4


	//----- nvinfo : EIATTR_CUDA_API_VERSION
	.align		4
        /*0000*/ 	.byte	0x04, 0x37
        /*0002*/ 	.short	(.L_27 - .L_26)
.L_26:
        /*0004*/ 	.word	0x00000082


	//----- nvinfo : EIATTR_KPARAM_INFO
	.align		4
.L_27:
        /*0008*/ 	.byte	0x04, 0x17
        /*000a*/ 	.short	(.L_29 - .L_28)
.L_28:
        /*000c*/ 	.word	0x00000000
        /*0010*/ 	.short	0x0003
        /*0012*/ 	.short	0x0018
        /*0014*/ 	.byte	0x00, 0xf5, 0x21, 0x00


	//----- nvinfo : EIATTR_KPARAM_INFO
	.align		4
.L_29:
        /*0018*/ 	.byte	0x04, 0x17
        /*001a*/ 	.short	(.L_31 - .L_30)
.L_30:
        /*001c*/ 	.word	0x00000000
        /*0020*/ 	.short	0x0002
        /*0022*/ 	.short	0x0010
        /*0024*/ 	.byte	0x00, 0xf5, 0x21, 0x00


	//----- nvinfo : EIATTR_KPARAM_INFO
	.align		4
.L_31:
        /*0028*/ 	.byte	0x04, 0x17
        /*002a*/ 	.short	(.L_33 - .L_32)
.L_32:
        /*002c*/ 	.word	0x00000000
        /*0030*/ 	.short	0x0001
        /*0032*/ 	.short	0x0008
        /*0034*/ 	.byte	0x00, 0xf0, 0x11, 0x00


	//----- nvinfo : EIATTR_KPARAM_INFO
	.align		4
.L_33:
        /*0038*/ 	.byte	0x04, 0x17
        /*003a*/ 	.short	(.L_35 - .L_34)
.L_34:
        /*003c*/ 	.word	0x00000000
        /*0040*/ 	.short	0x0000
        /*0042*/ 	.short	0x0000
        /*0044*/ 	.byte	0x00, 0xf5, 0x21, 0x00


	//----- nvinfo : EIATTR_SPARSE_MMA_MASK
	.align		4
.L_35:
        /*0048*/ 	.byte	0x03, 0x50
        /*004a*/ 	.short	0x0000


	//----- nvinfo : EIATTR_MAXREG_COUNT
	.align		4
        /*004c*/ 	.byte	0x03, 0x1b
        /*004e*/ 	.short	0x00ff


	//----- nvinfo : EIATTR_NUM_BARRIERS
	.align		4
        /*0050*/ 	.byte	0x02, 0x4c
        /*0052*/ 	.byte	0x01
	.zero		1


	//----- nvinfo : EIATTR_MERCURY_ISA_VERSION
	.align		4
        /*0054*/ 	.byte	0x03, 0x5f
        /*0056*/ 	.short	0x0101


	//----- nvinfo : EIATTR_VRC_CTA_INIT_COUNT
	.align		4
        /*0058*/ 	.byte	0x02, 0x4a
	.zero		1
	.zero		1


	//----- nvinfo : EIATTR_EXIT_INSTR_OFFSETS
	.align		4
        /*005c*/ 	.byte	0x04, 0x1c
        /*005e*/ 	.short	(.L_37 - .L_36)


	//   ....[0]....
.L_36:
        /*0060*/ 	.word	0x000004a0


	//   ....[1]....
        /*0064*/ 	.word	0x00000500


	//----- nvinfo : EIATTR_CBANK_PARAM_SIZE
	.align		4
.L_37:
        /*0068*/ 	.byte	0x03, 0x19
        /*006a*/ 	.short	0x0020


	//----- nvinfo : EIATTR_PARAM_CBANK
	.align		4
        /*006c*/ 	.byte	0x04, 0x0a
        /*006e*/ 	.short	(.L_39 - .L_38)
	.align		4
.L_38:
        /*0070*/ 	.word	index@(.nv.constant0._Z14scanBlkKernel2PiiS_S_)
        /*0074*/ 	.short	0x0380
        /*0076*/ 	.short	0x0020


	//----- nvinfo : EIATTR_SW_WAR
	.align		4
.L_39:
        /*0078*/ 	.byte	0x04, 0x36
        /*007a*/ 	.short	(.L_41 - .L_40)
.L_40:
        /*007c*/ 	.word	0x00000008
.L_41:


//--------------------- .nv.callgraph             --------------------------
	.section	.nv.callgraph,"",@"SHT_CUDA_CALLGRAPH"
	.align	4
	.sectionentsize	8
	.align		4
        /*0000*/ 	.word	0x00000000
	.align		4
        /*0004*/ 	.word	0xffffffff
	.align		4
        /*0008*/ 	.word	0x00000000
	.align		4
        /*000c*/ 	.word	0xfffffffe
	.align		4
        /*0010*/ 	.word	0x00000000
	.align		4
        /*0014*/ 	.word	0xfffffffd
	.align		4
        /*0018*/ 	.word	0x00000000
	.align		4
        /*001c*/ 	.word	0xfffffffc


//--------------------- .text._Z13addPrevBlkSumPiS_i --------------------------
	.section	.text._Z13addPrevBlkSumPiS_i,"ax",@progbits
	.align	128
        .global         _Z13addPrevBlkSumPiS_i
        .type           _Z13addPrevBlkSumPiS_i,@function
        .size           _Z13addPrevBlkSumPiS_i,(.L_x_5 - _Z13addPrevBlkSumPiS_i)
        .other          _Z13addPrevBlkSumPiS_i,@"STO_CUDA_ENTRY STV_DEFAULT"
_Z13addPrevBlkSumPiS_i:
.text._Z13addPrevBlkSumPiS_i:
[----:B------:R-:W-:Y:S01]  /*0000*/  LDC R1, c[0x0][0x37c] ;  /* 0x0000df00ff017b82 */ /* 0x000fe20000000800 */
[----:B------:R-:W0:Y:S01]  /*0010*/  S2R R0, SR_TID.X ;  /* 0x0000000000007919 */ /* 0x000e220000002100 */
[----:B------:R-:W0:Y:S01]  /*0020*/  LDCU UR4, c[0x0][0x360] ;  /* 0x00006c00ff0477ac */ /* 0x000e220008000800 */
[----:B------:R-:W1:Y:S01]  /*0030*/  S2R R9, SR_CTAID.X ;  /* 0x0000000000097919 */ /* 0x000e620000002500 */
[----:B------:R-:W2:Y:S01]  /*0040*/  LDCU UR5, c[0x0][0x390] ;  /* 0x00007200ff0577ac */ /* 0x000ea20008000800 */
[----:B0-----:R-:W-:-:S05]  /*0050*/  IADD3 R0, PT, PT, R0, UR4, RZ ;  /* 0x0000000400007c10 */ /* 0x001fca000fffe0ff */
[----:B-1----:R-:W-:-:S05]  /*0060*/  IMAD R7, R9, UR4, R0 ;  /* 0x0000000409077c24 */ /* 0x002fca000f8e0200 */
[----:B--2---:R-:W-:-:S13]  /*0070*/  ISETP.GE.AND P0, PT, R7, UR5, PT ;  /* 0x0000000507007c0c */ /* 0x004fda000bf06270 */
[----:B------:R-:W-:Y:S05]  /*0080*/  @P0 EXIT ;  /* 0x000000000000094d */ /* 0x000fea0003800000 */
[----:B------:R-:W0:Y:S01]  /*0090*/  LDC.64 R2, c[0x0][0x380] ;  /* 0x0000e000ff027b82 */ /* 0x000e220000000a00 */
[----:B------:R-:W1:Y:S07]  /*00a0*/  LDCU.64 UR4, c[0x0][0x358] ;  /* 0x00006b00ff0477ac */ /* 0x000e6e0008000a00 */
[----:B------:R-:W2:Y:S01]  /*00b0*/  LDC.64 R4, c[0x0][0x388] ;  /* 0x0000e200ff047b82 */ /* 0x000ea20000000a00 */
[----:B0-----:R-:W-:-:S06]  /*00c0*/  IMAD.WIDE.U32 R2, R9, 0x4, R2 ;  /* 0x0000000409027825 */ /* 0x001fcc00078e0002 */
[----:B-1----:R-:W3:Y:S01]  /*00d0*/  LDG.E R2, desc[UR4][R2.64] ;  /* 0x0000000402027981 */ /* 0x002ee2000c1e1900 */
[----:B--2---:R-:W-:-:S05]  /*00e0*/  IMAD.WIDE R4, R7, 0x4, R4 ;  /* 0x0000000407047825 */ /* 0x004fca00078e0204 */
[----:B------:R-:W3:Y:S02]  /*00f0*/  LDG.E R7, desc[UR4][R4.64] ;  /* 0x0000000404077981 */ /* 0x000ee4000c1e1900 */
[----:B---3--:R-:W-:-:S05]  /*0100*/  IADD3 R7, PT, PT, R2, R7, RZ ;  /* 0x0000000702077210 */ /* 0x008fca0007ffe0ff */
[----:B------:R-:W-:Y:S01]  /*0110*/  STG.E desc[UR4][R4.64], R7 ;  /* 0x0000000704007986 */ /* 0x000fe2000c101904 */
[----:B------:R-:W-:Y:S05]  /*0120*/  EXIT ;  /* 0x000000000000794d */ /* 0x000fea0003800000 */
.L_x_0:
[----:B------:R-:W-:-:S00]  /*0130*/  BRA `(.L_x_0) ;  /* 0xfffffffc00fc7947 */ /* 0x000fc0000383ffff */
[----:B------:R-:W-:-:S00]  /*0140*/  NOP ;  /* 0x0000000000007918 */ /* 0x000fc00000000000 */
        /* <DEDUP_REMOVED lines=11> */
.L_x_5:


//--------------------- .text._Z14scanBlkKernel2PiiS_S_ --------------------------
	.section	.text._Z14scanBlkKernel2PiiS_S_,"ax",@progbits
	.align	128
        .global         _Z14scanBlkKernel2PiiS_S_
        .type           _Z14scanBlkKernel2PiiS_S_,@function
        .size           _Z14scanBlkKernel2PiiS_S_,(.L_x_6 - _Z14scanBlkKernel2PiiS_S_)
        .other          _Z14scanBlkKernel2PiiS_S_,@"STO_CUDA_ENTRY STV_DEFAULT"
_Z14scanBlkKernel2PiiS_S_:
.text._Z14scanBlkKernel2PiiS_S_:
[----:B------:R-:W-:Y:S01]  /*0000*/  LDC R1, c[0x0][0x37c] ;  /* 0x0000df00ff017b82 */ /* 0x000fe20000000800 */
[----:B------:R-:W0:Y:S01]  /*0010*/  S2R R0, SR_CTAID.X ;  /* 0x0000000000007919 */ /* 0x000e220000002500 */
[----:B------:R-:W0:Y:S01]  /*0020*/  LDCU UR8, c[0x0][0x360] ;  /* 0x00006c00ff0877ac */ /* 0x000e220008000800 */
[----:B------:R-:W1:Y:S01]  /*0030*/  S2R R3, SR_TID.X ;  /* 0x0000000000037919 */ /* 0x000e620000002100 */
[----:B------:R-:W2:Y:S01]  /*0040*/  LDCU UR4, c[0x0][0x388] ;  /* 0x00007100ff0477ac */ /* 0x000ea20008000800 */
[----:B------:R-:W3:Y:S01]  /*0050*/  LDCU.64 UR6, c[0x0][0x358] ;  /* 0x00006b00ff0677ac */ /* 0x000ee20008000a00 */
[----:B0-----:R-:W-:-:S04]  /*0060*/  IMAD R4, R0, UR8, RZ ;  /* 0x0000000800047c24 */ /* 0x001fc8000f8e02ff */
[----:B-1----:R-:W-:-:S04]  /*0070*/  IMAD R4, R4, 0x2, R3 ;  /* 0x0000000204047824 */ /* 0x002fc800078e0203 */
[C---:B------:R-:W-:Y:S01]  /*0080*/  VIADD R2, R4.reuse, UR8 ;  /* 0x0000000804027c36 */ /* 0x040fe20008000000 */
[----:B--2---:R-:W-:-:S04]  /*0090*/  ISETP.GE.AND P0, PT, R4, UR4, PT ;  /* 0x0000000404007c0c */ /* 0x004fc8000bf06270 */
[----:B------:R-:W-:-:S09]  /*00a0*/  ISETP.GE.AND P1, PT, R2, UR4, PT ;  /* 0x0000000402007c0c */ /* 0x000fd2000bf26270 */
[----:B------:R-:W0:Y:S08]  /*00b0*/  @!P0 LDC.64 R6, c[0x0][0x380] ;  /* 0x0000e000ff068b82 */ /* 0x000e300000000a00 */
[----:B------:R-:W1:Y:S01]  /*00c0*/  @!P1 LDC.64 R8, c[0x0][0x380] ;  /* 0x0000e000ff089b82 */ /* 0x000e620000000a00 */
[----:B0-----:R-:W-:-:S06]  /*00d0*/  @!P0 IMAD.WIDE R6, R4, 0x4, R6 ;  /* 0x0000000404068825 */ /* 0x001fcc00078e0206 */
[----:B---3--:R0:W2:Y:S01]  /*00e0*/  @!P0 LDG.E R7, desc[UR6][R6.64] ;  /* 0x0000000606078981 */ /* 0x0080a2000c1e1900 */
[----:B-1----:R-:W-:-:S06]  /*00f0*/  @!P1 IMAD.WIDE R8, R2, 0x4, R8 ;  /* 0x0000000402089825 */ /* 0x002fcc00078e0208 */
[----:B------:R-:W3:Y:S01]  /*0100*/  @!P1 LDG.E R8, desc[UR6][R8.64] ;  /* 0x0000000608089981 */ /* 0x000ee2000c1e1900 */
[----:B------:R-:W1:Y:S01]  /*0110*/  S2UR UR5, SR_CgaCtaId ;  /* 0x00000000000579c3 */ /* 0x000e620000008800 */
[----:B------:R-:W-:Y:S01]  /*0120*/  UMOV UR4, 0x400 ;  /* 0x0000040000047882 */ /* 0x000fe20000000000 */
[----:B------:R-:W-:Y:S01]  /*0130*/  IMAD.U32 R11, RZ, RZ, UR8 ;  /* 0x00000008ff0b7e24 */ /* 0x000fe2000f8e00ff */
[----:B-1----:R-:W-:-:S06]  /*0140*/  ULEA UR4, UR5, UR4, 0x18 ;  /* 0x0000000405047291 */ /* 0x002fcc000f8ec0ff */
[----:B------:R-:W-:-:S05]  /*0150*/  LEA R10, R3, UR4, 0x2 ;  /* 0x00000004030a7c11 */ /* 0x000fca000f8e10ff */
[----:B------:R-:W-:Y:S02]  /*0160*/  IMAD R13, R11, 0x4, R10 ;  /* 0x000000040b0d7824 */ /* 0x000fe400078e020a */
[----:B------:R-:W-:Y:S01]  /*0170*/  HFMA2 R12, -RZ, RZ, 0, 5.9604644775390625e-08 ;  /* 0x00000001ff0c7431 */ /* 0x000fe200000001ff */
[----:B0-----:R-:W-:Y:S01]  /*0180*/  LEA R6, R3, 0x2, 0x1 ;  /* 0x0000000203067811 */ /* 0x001fe200078e08ff */
[----:B------:R-:W-:Y:S01]  /*0190*/  IMAD.SHL.U32 R5, R11, 0x2, RZ ;  /* 0x000000020b057824 */ /* 0x000fe200078e00ff */
[----:B--2---:R0:W-:Y:S04]  /*01a0*/  @!P0 STS [R10], R7 ;  /* 0x000000070a008388 */ /* 0x0041e80000000800 */
[----:B---3--:R0:W-:Y:S01]  /*01b0*/  @!P1 STS [R13], R8 ;  /* 0x000000080d009388 */ /* 0x0081e20000000800 */
[----:B------:R-:W-:Y:S06]  /*01c0*/  BAR.SYNC.DEFER_BLOCKING 0x0 ;  /* 0x0000000000007b1d */ /* 0x000fec0000010000 */
.L_x_1:
[----:B0-----:R-:W-:-:S04]  /*01d0*/  IMAD R7, R6, R12, RZ ;  /* 0x0000000c06077224 */ /* 0x001fc800078e02ff */
[----:B------:R-:W-:-:S05]  /*01e0*/  VIADD R8, R7, 0xffffffff ;  /* 0xffffffff07087836 */ /* 0x000fca0000000000 */
[----:B------:R-:W-:-:S13]  /*01f0*/  ISETP.GE.U32.AND P0, PT, R8, R5, PT ;  /* 0x000000050800720c */ /* 0x000fda0003f06070 */
[----:B------:R-:W-:-:S05]  /*0200*/  @!P0 IMAD.IADD R7, R7, 0x1, -R12 ;  /* 0x0000000107078824 */ /* 0x000fca00078e0a0c */
[----:B------:R-:W-:-:S04]  /*0210*/  @!P0 LEA R7, R7, UR4, 0x2 ;  /* 0x0000000407078c11 */ /* 0x000fc8000f8e10ff */
[C---:B------:R-:W-:Y:S01]  /*0220*/  @!P0 LEA R8, R12.reuse, R7, 0x2 ;  /* 0x000000070c088211 */ /* 0x040fe200078e10ff */
[----:B------:R-:W-:Y:S01]  /*0230*/  IMAD.SHL.U32 R12, R12, 0x2, RZ ;  /* 0x000000020c0c7824 */ /* 0x000fe200078e00ff */
[----:B------:R-:W-:Y:S04]  /*0240*/  @!P0 LDS R7, [R7+-0x4] ;  /* 0xfffffc0007078984 */ /* 0x000fe80000000800 */
[----:B------:R-:W0:Y:S02]  /*0250*/  @!P0 LDS R14, [R8+-0x4] ;  /* 0xfffffc00080e8984 */ /* 0x000e240000000800 */
[----:B0-----:R-:W-:-:S05]  /*0260*/  @!P0 IMAD.IADD R9, R7, 0x1, R14 ;  /* 0x0000000107098824 */ /* 0x001fca00078e020e */
[----:B------:R1:W-:Y:S01]  /*0270*/  @!P0 STS [R8+-0x4], R9 ;  /* 0xfffffc0908008388 */ /* 0x0003e20000000800 */
[----:B------:R-:W-:Y:S01]  /*0280*/  BAR.SYNC.DEFER_BLOCKING 0x0 ;  /* 0x0000000000007b1d */ /* 0x000fe20000010000 */
[----:B------:R-:W-:-:S13]  /*0290*/  ISETP.GE.U32.AND P0, PT, R12, R5, PT ;  /* 0x000000050c00720c */ /* 0x000fda0003f06070 */
[----:B-1----:R-:W-:Y:S05]  /*02a0*/  @!P0 BRA `(.L_x_1) ;  /* 0xfffffffc00c88947 */ /* 0x002fea000383ffff */
[----:B------:R-:W-:-:S13]  /*02b0*/  ISETP.GE.U32.AND P0, PT, R11, 0x2, PT ;  /* 0x000000020b00780c */ /* 0x000fda0003f06070 */
[----:B------:R-:W-:Y:S05]  /*02c0*/  @!P0 BRA `(.L_x_2) ;  /* 0x0000000000388947 */ /* 0x000fea0003800000 */
.L_x_3:
[----:B------:R-:W-:-:S05]  /*02d0*/  SHF.R.U32.HI R14, RZ, 0x1, R11 ;  /* 0x00000001ff0e7819 */ /* 0x000fca000001160b */
[----:B------:R-:W-:-:S05]  /*02e0*/  IMAD R7, R6, R14, RZ ;  /* 0x0000000e06077224 */ /* 0x000fca00078e02ff */
[----:B------:R-:W-:-:S04]  /*02f0*/  IADD3 R8, PT, PT, R7, -0x1, R14 ;  /* 0xffffffff07087810 */ /* 0x000fc80007ffe00e */
[----:B------:R-:W-:-:S13]  /*0300*/  ISETP.GE.U32.AND P0, PT, R8, R5, PT ;  /* 0x000000050800720c */ /* 0x000fda0003f06070 */
[----:B------:R-:W-:-:S05]  /*0310*/  @!P0 LEA R7, R7, UR4, 0x2 ;  /* 0x0000000407078c11 */ /* 0x000fca000f8e10ff */
[----:B------:R-:W-:Y:S02]  /*0320*/  @!P0 IMAD R8, R14, 0x4, R7 ;  /* 0x000000040e088824 */ /* 0x000fe400078e0207 */
[----:B------:R-:W-:Y:S04]  /*0330*/  @!P0 LDS R7, [R7+-0x4] ;  /* 0xfffffc0007078984 */ /* 0x000fe80000000800 */
[----:B------:R-:W0:Y:S02]  /*0340*/  @!P0 LDS R12, [R8+-0x4] ;  /* 0xfffffc00080c8984 */ /* 0x000e240000000800 */
[----:B0-----:R-:W-:-:S05]  /*0350*/  @!P0 IADD3 R9, PT, PT, R7, R12, RZ ;  /* 0x0000000c07098210 */ /* 0x001fca0007ffe0ff */
[----:B------:R0:W-:Y:S01]  /*0360*/  @!P0 STS [R8+-0x4], R9 ;  /* 0xfffffc0908008388 */ /* 0x0001e20000000800 */
[----:B------:R-:W-:Y:S01]  /*0370*/  BAR.SYNC.DEFER_BLOCKING 0x0 ;  /* 0x0000000000007b1d */ /* 0x000fe20000010000 */
[----:B------:R-:W-:Y:S01]  /*0380*/  ISETP.GT.U32.AND P0, PT, R11, 0x3, PT ;  /* 0x000000030b00780c */ /* 0x000fe20003f04070 */
[----:B------:R-:W-:-:S12]  /*0390*/  IMAD.MOV.U32 R11, RZ, RZ, R14 ;  /* 0x000000ffff0b7224 */ /* 0x000fd800078e000e */
[----:B0-----:R-:W-:Y:S05]  /*03a0*/  @P0 BRA `(.L_x_3) ;  /* 0xfffffffc00c80947 */ /* 0x001fea000383ffff */
.L_x_2:
[----:B------:R-:W0:Y:S01]  /*03b0*/  LDCU UR5, c[0x0][0x388] ;  /* 0x00007100ff0577ac */ /* 0x000e220008000800 */
[----:B------:R-:W1:Y:S01]  /*03c0*/  LDCU.64 UR8, c[0x0][0x398] ;  /* 0x00007300ff0877ac */ /* 0x000e620008000a00 */
[----:B0-----:R-:W-:Y:S02]  /*03d0*/  ISETP.GE.AND P1, PT, R4, UR5, PT ;  /* 0x0000000504007c0c */ /* 0x001fe4000bf26270 */
[----:B------:R-:W-:Y:S02]  /*03e0*/  ISETP.GE.AND P2, PT, R2, UR5, PT ;  /* 0x0000000502007c0c */ /* 0x000fe4000bf46270 */
[----:B-1----:R-:W-:-:S04]  /*03f0*/  ISETP.NE.U32.AND P0, PT, RZ, UR8, PT ;  /* 0x00000008ff007c0c */ /* 0x002fc8000bf05070 */
[----:B------:R-:W-:-:S04]  /*0400*/  ISETP.NE.AND.EX P0, PT, RZ, UR9, PT, P0 ;  /* 0x00000009ff007c0c */ /* 0x000fc8000bf05300 */
[----:B------:R-:W-:Y:S01]  /*0410*/  ISETP.NE.OR P0, PT, R3, RZ, !P0 ;  /* 0x000000ff0300720c */ /* 0x000fe20004705670 */
[----:B------:R-:W0:Y:S01]  /*0420*/  @!P1 LDS R11, [R10] ;  /* 0x000000000a0b9984 */ /* 0x000e220000000800 */
[----:B------:R-:W1:Y:S03]  /*0430*/  @!P1 LDC.64 R6, c[0x0][0x390] ;  /* 0x0000e400ff069b82 */ /* 0x000e660000000a00 */
[----:B------:R-:W2:Y:S05]  /*0440*/  @!P2 LDS R13, [R13] ;  /* 0x000000000d0da984 */ /* 0x000eaa0000000800 */
[----:B------:R-:W3:Y:S01]  /*0450*/  @!P2 LDC.64 R8, c[0x0][0x390] ;  /* 0x0000e400ff08ab82 */ /* 0x000ee20000000a00 */
[----:B-1----:R-:W-:-:S04]  /*0460*/  @!P1 IMAD.WIDE R6, R4, 0x4, R6 ;  /* 0x0000000404069825 */ /* 0x002fc800078e0206 */
[----:B---3--:R-:W-:Y:S01]  /*0470*/  @!P2 IMAD.WIDE R2, R2, 0x4, R8 ;  /* 0x000000040202a825 */ /* 0x008fe200078e0208 */
[----:B0-----:R0:W-:Y:S04]  /*0480*/  @!P1 STG.E desc[UR6][R6.64], R11 ;  /* 0x0000000b06009986 */ /* 0x0011e8000c101906 */
[----:B--2---:R0:W-:Y:S01]  /*0490*/  @!P2 STG.E desc[UR6][R2.64], R13 ;  /* 0x0000000d0200a986 */ /* 0x0041e2000c101906 */
[----:B------:R-:W-:Y:S05]  /*04a0*/  @P0 EXIT ;  /* 0x000000000000094d */ /* 0x000fea0003800000 */
[----:B------:R-:W-:Y:S01]  /*04b0*/  LEA R5, R5, UR4, 0x2 ;  /* 0x0000000405057c11 */ /* 0x000fe2000f8e10ff */
[----:B0-----:R-:W0:Y:S05]  /*04c0*/  LDC.64 R2, c[0x0][0x398] ;  /* 0x0000e600ff027b82 */ /* 0x001e2a0000000a00 */
[----:B------:R-:W1:Y:S01]  /*04d0*/  LDS R5, [R5+-0x4] ;  /* 0xfffffc0005057984 */ /* 0x000e620000000800 */
[----:B0-----:R-:W-:-:S05]  /*04e0*/  IMAD.WIDE.U32 R2, R0, 0x4, R2 ;  /* 0x0000000400027825 */ /* 0x001fca00078e0002 */
[----:B-1----:R-:W-:Y:S01]  /*04f0*/  STG.E desc[UR6][R2.64], R5 ;  /* 0x0000000502007986 */ /* 0x002fe2000c101906 */
[----:B------:R-:W-:Y:S05]  /*0500*/  EXIT ;  /* 0x000000000000794d */ /* 0x000fea0003800000 */
.L_x_4:
        /* <DEDUP_REMOVED lines=15> */
.L_x_6:


//--------------------- .nv.shared._Z13addPrevBlkSumPiS_i --------------------------
	.section	.nv.shared._Z13addPrevBlkSumPiS_i,"aw",@nobits
	.sectionflags	@""
	.align	16
	.zero		1024


//--------------------- .nv.shared.reserved.0     --------------------------
	.section	.nv.shared.reserved.0,"aw",@nobits
	.weak		__nv_reservedSMEM_offset_0_alias
	.size		__nv_reservedSMEM_offset_0_alias, 0, 64
	.other		__nv_reservedSMEM_offset_0_alias,@"STO_CUDA_RESERVED_SHARED STV_DEFAULT"
__nv_reservedSMEM_offset_0_alias:
	.zero		0
	.zero		64


//--------------------- .nv.shared._Z14scanBlkKernel2PiiS_S_ --------------------------
	.section	.nv.shared._Z14scanBlkKernel2PiiS_S_,"aw",@nobits
	.sectionflags	@""
	.align	16
	.zero		1024


//--------------------- .nv.constant0._Z13addPrevBlkSumPiS_i --------------------------
	.section	.nv.constant0._Z13addPrevBlkSumPiS_i,"a",@progbits
	.sectionflags	@""
	.align	4
.nv.constant0._Z13addPrevBlkSumPiS_i:
	.zero		916


//--------------------- .nv.constant0._Z14scanBlkKernel2PiiS_S_ --------------------------
	.section	.nv.constant0._Z14scanBlkKernel2PiiS_S_,"a",@progbits
	.sectionflags	@""
	.align	4
.nv.constant0._Z14scanBlkKernel2PiiS_S_:
	.zero		928


//--------------------- SYMBOLS --------------------------

	.type		.nv.reservedSmem.offset0,@object
	.size		.nv.reservedSmem.offset0,0x4
	.type		.nv.reservedSmem.cap,@object
	.size		.nv.reservedSmem.cap,0x4
